//
// Generated by NVIDIA NVVM Compiler
//
// Compiler Build ID: CL-36424714
// Cuda compilation tools, release 13.0, V13.0.88
// Based on NVVM 20.0.0
//

.version 9.0
.target sm_100
.address_size 64

	// .globl	_Z20copyDataNonCoalescedPfS_i

.visible .entry _Z20copyDataNonCoalescedPfS_i(
	.param .u64 .ptr .align 1 _Z20copyDataNonCoalescedPfS_i_param_0,
	.param .u64 .ptr .align 1 _Z20copyDataNonCoalescedPfS_i_param_1,
	.param .u32 _Z20copyDataNonCoalescedPfS_i_param_2
)
{
	.reg .pred 	%p<2>;
	.reg .b32 	%r<8>;
	.reg .b32 	%f<2>;
	.reg .b64 	%rd<9>;

	ld.param.u64 	%rd1, [_Z20copyDataNonCoalescedPfS_i_param_0];
	ld.param.u64 	%rd2, [_Z20copyDataNonCoalescedPfS_i_param_1];
	ld.param.u32 	%r2, [_Z20copyDataNonCoalescedPfS_i_param_2];
	mov.u32 	%r3, %ctaid.x;
	mov.u32 	%r4, %ntid.x;
	mov.u32 	%r5, %tid.x;
	mad.lo.s32 	%r1, %r3, %r4, %r5;
	setp.ge.s32 	%p1, %r1, %r2;
	@%p1 bra 	$L__BB0_2;
	cvta.to.global.u64 	%rd3, %rd1;
	cvta.to.global.u64 	%rd4, %rd2;
	shl.b32 	%r6, %r1, 1;
	rem.s32 	%r7, %r6, %r2;
	mul.wide.s32 	%rd5, %r7, 4;
	add.s64 	%rd6, %rd3, %rd5;
	ld.global.f32 	%f1, [%rd6];
	mul.wide.s32 	%rd7, %r1, 4;
	add.s64 	%rd8, %rd4, %rd7;
	st.global.f32 	[%rd8], %f1;
$L__BB0_2:
	ret;

}
	// .globl	_Z17copyDataCoalescedPfS_i
.visible .entry _Z17copyDataCoalescedPfS_i(
	.param .u64 .ptr .align 1 _Z17copyDataCoalescedPfS_i_param_0,
	.param .u64 .ptr .align 1 _Z17copyDataCoalescedPfS_i_param_1,
	.param .u32 _Z17copyDataCoalescedPfS_i_param_2
)
{
	.reg .pred 	%p<2>;
	.reg .b32 	%r<6>;
	.reg .b32 	%f<2>;
	.reg .b64 	%rd<8>;

	ld.param.u64 	%rd1, [_Z17copyDataCoalescedPfS_i_param_0];
	ld.param.u64 	%rd2, [_Z17copyDataCoalescedPfS_i_param_1];
	ld.param.u32 	%r2, [_Z17copyDataCoalescedPfS_i_param_2];
	mov.u32 	%r3, %ctaid.x;
	mov.u32 	%r4, %ntid.x;
	mov.u32 	%r5, %tid.x;
	mad.lo.s32 	%r1, %r3, %r4, %r5;
	setp.ge.s32 	%p1, %r1, %r2;
	@%p1 bra 	$L__BB1_2;
	cvta.to.global.u64 	%rd3, %rd1;
	cvta.to.global.u64 	%rd4, %rd2;
	mul.wide.s32 	%rd5, %r1, 4;
	add.s64 	%rd6, %rd3, %rd5;
	ld.global.f32 	%f1, [%rd6];
	add.s64 	%rd7, %rd4, %rd5;
	st.global.f32 	[%rd7], %f1;
$L__BB1_2:
	ret;

}


// ===== COMPILED SASS (sm_100) =====

	.target	sm_100

	.elftype	@"ET_EXEC"


//--------------------- .note.nv.tkinfo           --------------------------
	.section	.note.nv.tkinfo,"",@"SHT_NOTE"
	.sectionflags	@"SHF_NOTE_NV_TKINFO"
	.tkinfo
        /*0018*/ 	.word	0x00000002
        /*0030*/ 	.string	""
        /*0030*/ 	.string	"ptxas"
        /*0030*/ 	.string	"Cuda compilation tools, release 13.0, V13.0.88"
        /*0030*/ 	.string	"Build cuda_13.0.r13.0/compiler.36424714_0"
        /*0030*/ 	.string	"-arch sm_100 -m 64 "



//--------------------- .note.nv.cuinfo           --------------------------
	.section	.note.nv.cuinfo,"",@"SHT_NOTE"
	.sectionflags	@"SHF_NOTE_NV_CUINFO"
        /*0018*/ 	.short	0x0002
        /*001a*/ 	.short	0x0064
        /*001c*/ 	.short	0x0082
	.zero		2


//--------------------- .nv.info                  --------------------------
	.section	.nv.info,"",@"SHT_CUDA_INFO"
	.align	4


	//----- nvinfo : EIATTR_REGCOUNT
	.align		4
        /*0000*/ 	.byte	0x04, 0x2f
        /*0002*/ 	.short	(.L_1 - .L_0)
	.align		4
.L_0:
        /*0004*/ 	.word	index@(_Z20copyDataNonCoalescedPfS_i)
        /*0008*/ 	.word	0x0000000c


	//----- nvinfo : EIATTR_FRAME_SIZE
	.align		4
.L_1:
        /*000c*/ 	.byte	0x04, 0x11
        /*000e*/ 	.short	(.L_3 - .L_2)
	.align		4
.L_2:
        /*0010*/ 	.word	index@(_Z20copyDataNonCoalescedPfS_i)
        /*0014*/ 	.word	0x00000000


	//----- nvinfo : EIATTR_REGCOUNT
	.align		4
.L_3:
        /*0018*/ 	.byte	0x04, 0x2f
        /*001a*/ 	.short	(.L_5 - .L_4)
	.align		4
.L_4:
        /*001c*/ 	.word	index@(_Z17copyDataCoalescedPfS_i)
        /*0020*/ 	.word	0x0000000a


	//----- nvinfo : EIATTR_FRAME_SIZE
	.align		4
.L_5:
        /*0024*/ 	.byte	0x04, 0x11
        /*0026*/ 	.short	(.L_7 - .L_6)
	.align		4
.L_6:
        /*0028*/ 	.word	index@(_Z17copyDataCoalescedPfS_i)
        /*002c*/ 	.word	0x00000000


	//----- nvinfo : EIATTR_MIN_STACK_SIZE
	.align		4
.L_7:
        /*0030*/ 	.byte	0x04, 0x12
        /*0032*/ 	.short	(.L_9 - .L_8)
	.align		4
.L_8:
        /*0034*/ 	.word	index@(_Z17copyDataCoalescedPfS_i)
        /*0038*/ 	.word	0x00000000


	//----- nvinfo : EIATTR_MIN_STACK_SIZE
	.align		4
.L_9:
        /*003c*/ 	.byte	0x04, 0x12
        /*003e*/ 	.short	(.L_11 - .L_10)
	.align		4
.L_10:
        /*0040*/ 	.word	index@(_Z20copyDataNonCoalescedPfS_i)
        /*0044*/ 	.word	0x00000000
.L_11:


//--------------------- .nv.compat                --------------------------
	.section	.nv.compat,"",@"SHT_CUDA_COMPAT_INFO"
	.align	4
        /*0000*/ 	.byte	0x02, 0x09, 0x00, 0x00, 0x02, 0x02, 0x01, 0x00, 0x02, 0x05, 0x05, 0x00, 0x03, 0x07, 0x01, 0x01
        /*0010*/ 	.byte	0x02, 0x03, 0x00, 0x00, 0x02, 0x06, 0x01, 0x00, 0x04, 0x0b, 0x08, 0x00, 0x09, 0x00, 0x00, 0x00
        /*0020*/ 	.byte	0x00, 0x00, 0x00, 0x00


//--------------------- .nv.info._Z17copyDataCoalescedPfS_i --------------------------
	.section	.nv.info._Z17copyDataCoalescedPfS_i,"",@"SHT_CUDA_INFO"
	.sectionflags	@""
	.align	4


	//----- nvinfo : EIATTR_CUDA_API_VERSION
	.align		4
        /*0000*/ 	.byte	0x04, 0x37
        /*0002*/ 	.short	(.L_13 - .L_12)
.L_12:
        /*0004*/ 	.word	0x00000082


	//----- nvinfo : EIATTR_KPARAM_INFO
	.align		4
.L_13:
        /*0008*/ 	.byte	0x04, 0x17
        /*000a*/ 	.short	(.L_15 - .L_14)
.L_14:
        /*000c*/ 	.word	0x00000000
        /*0010*/ 	.short	0x0002
        /*0012*/ 	.short	0x0010
        /*0014*/ 	.byte	0x00, 0xf0, 0x11, 0x00


	//----- nvinfo : EIATTR_KPARAM_INFO
	.align		4
.L_15:
        /*0018*/ 	.byte	0x04, 0x17
        /*001a*/ 	.short	(.L_17 - .L_16)
.L_16:
        /*001c*/ 	.word	0x00000000
        /*0020*/ 	.short	0x0001
        /*0022*/ 	.short	0x0008
        /*0024*/ 	.byte	0x00, 0xf5, 0x21, 0x00


	//----- nvinfo : EIATTR_KPARAM_INFO
	.align		4
.L_17:
        /*0028*/ 	.byte	0x04, 0x17
        /*002a*/ 	.short	(.L_19 - .L_18)
.L_18:
        /*002c*/ 	.word	0x00000000
        /*0030*/ 	.short	0x0000
        /*0032*/ 	.short	0x0000
        /*0034*/ 	.byte	0x00, 0xf5, 0x21, 0x00


	//----- nvinfo : EIATTR_SPARSE_MMA_MASK
	.align		4
.L_19:
        /*0038*/ 	.byte	0x03, 0x50
        /*003a*/ 	.short	0x0000


	//----- nvinfo : EIATTR_MAXREG_COUNT
	.align		4
        /*003c*/ 	.byte	0x03, 0x1b
        /*003e*/ 	.short	0x00ff


	//----- nvinfo : EIATTR_MERCURY_ISA_VERSION
	.align		4
        /*0040*/ 	.byte	0x03, 0x5f
        /*0042*/ 	.short	0x0101


	//----- nvinfo : EIATTR_VRC_CTA_INIT_COUNT
	.align		4
        /*0044*/ 	.byte	0x02, 0x4a
	.zero		1
	.zero		1


	//----- nvinfo : EIATTR_EXIT_INSTR_OFFSETS
	.align		4
        /*0048*/ 	.byte	0x04, 0x1c
        /*004a*/ 	.short	(.L_21 - .L_20)


	//   ....[0]....
.L_20:
        /*004c*/ 	.word	0x00000070


	//   ....[1]....
        /*0050*/ 	.word	0x000000f0


	//----- nvinfo : EIATTR_CBANK_PARAM_SIZE
	.align		4
.L_21:
        /*0054*/ 	.byte	0x03, 0x19
        /*0056*/ 	.short	0x0014


	//----- nvinfo : EIATTR_PARAM_CBANK
	.align		4
        /*0058*/ 	.byte	0x04, 0x0a
        /*005a*/ 	.short	(.L_23 - .L_22)
	.align		4
.L_22:
        /*005c*/ 	.word	index@(.nv.constant0._Z17copyDataCoalescedPfS_i)
        /*0060*/ 	.short	0x0380
        /*0062*/ 	.short	0x0014


	//----- nvinfo : EIATTR_SW_WAR
	.align		4
.L_23:
        /*0064*/ 	.byte	0x04, 0x36
        /*0066*/ 	.short	(.L_25 - .L_24)
.L_24:
        /*0068*/ 	.word	0x00000008
.L_25:


//--------------------- .nv.info._Z20copyDataNonCoalescedPfS_i --------------------------
	.section	.nv.info._Z20copyDataNonCoalescedPfS_i,"",@"SHT_CUDA_INFO"
	.sectionflags	@""
	.align	4


	//----- nvinfo : EIATTR_CUDA_API_VERSION
	.align		4
        /*0000*/ 	.byte	0x04, 0x37
        /*0002*/ 	.short	(.L_27 - .L_26)
.L_26:
        /*0004*/ 	.word	0x00000082


	//----- nvinfo : EIATTR_KPARAM_INFO
	.align		4
.L_27:
        /*0008*/ 	.byte	0x04, 0x17
        /*000a*/ 	.short	(.L_29 - .L_28)
.L_28:
        /*000c*/ 	.word	0x00000000
        /*0010*/ 	.short	0x0002
        /*0012*/ 	.short	0x0010
        /*0014*/ 	.byte	0x00, 0xf0, 0x11, 0x00


	//----- nvinfo : EIATTR_KPARAM_INFO
	.align		4
.L_29:
        /*0018*/ 	.byte	0x04, 0x17
        /*001a*/ 	.short	(.L_31 - .L_30)
.L_30:
        /*001c*/ 	.word	0x00000000
        /*0020*/ 	.short	0x0001
        /*0022*/ 	.short	0x0008
        /*0024*/ 	.byte	0x00, 0xf5, 0x21, 0x00


	//----- nvinfo : EIATTR_KPARAM_INFO
	.align		4
.L_31:
        /*0028*/ 	.byte	0x04, 0x17
        /*002a*/ 	.short	(.L_33 - .L_32)
.L_32:
        /*002c*/ 	.word	0x00000000
        /*0030*/ 	.short	0x0000
        /*0032*/ 	.short	0x0000
        /*0034*/ 	.byte	0x00, 0xf5, 0x21, 0x00


	//----- nvinfo : EIATTR_SPARSE_MMA_MASK
	.align		4
.L_33:
        /*0038*/ 	.byte	0x03, 0x50
        /*003a*/ 	.short	0x0000


	//----- nvinfo : EIATTR_MAXREG_COUNT
	.align		4
        /*003c*/ 	.byte	0x03, 0x1b
        /*003e*/ 	.short	0x00ff


	//----- nvinfo : EIATTR_MERCURY_ISA_VERSION
	.align		4
        /*0040*/ 	.byte	0x03, 0x5f
        /*0042*/ 	.short	0x0101


	//----- nvinfo : EIATTR_VRC_CTA_INIT_COUNT
	.align		4
        /*0044*/ 	.byte	0x02, 0x4a
	.zero		1
	.zero		1


	//----- nvinfo : EIATTR_EXIT_INSTR_OFFSETS
	.align		4
        /*0048*/ 	.byte	0x04, 0x1c
        /*004a*/ 	.short	(.L_35 - .L_34)


	//   ....[0]....
.L_34:
        /*004c*/ 	.word	0x00000070


	//   ....[1]....
        /*0050*/ 	.word	0x00000250


	//----- nvinfo : EIATTR_CBANK_PARAM_SIZE
	.align		4
.L_35:
        /*0054*/ 	.byte	0x03, 0x19
        /*0056*/ 	.short	0x0014


	//----- nvinfo : EIATTR_PARAM_CBANK
	.align		4
        /*0058*/ 	.byte	0x04, 0x0a
        /*005a*/ 	.short	(.L_37 - .L_36)
	.align		4
.L_36:
        /*005c*/ 	.word	index@(.nv.constant0._Z20copyDataNonCoalescedPfS_i)
        /*0060*/ 	.short	0x0380
        /*0062*/ 	.short	0x0014


	//----- nvinfo : EIATTR_SW_WAR
	.align		4
.L_37:
        /*0064*/ 	.byte	0x04, 0x36
        /*0066*/ 	.short	(.L_39 - .L_38)
.L_38:
        /*0068*/ 	.word	0x00000008
.L_39:


//--------------------- .nv.callgraph             --------------------------
	.section	.nv.callgraph,"",@"SHT_CUDA_CALLGRAPH"
	.align	4
	.sectionentsize	8
	.align		4
        /*0000*/ 	.word	0x00000000
	.align		4
        /*0004*/ 	.word	0xffffffff
	.align		4
        /*0008*/ 	.word	0x00000000
	.align		4
        /*000c*/ 	.word	0xfffffffe
	.align		4
        /*0010*/ 	.word	0x00000000
	.align		4
        /*0014*/ 	.word	0xfffffffd
	.align		4
        /*0018*/ 	.word	0x00000000
	.align		4
        /*001c*/ 	.word	0xfffffffc


//--------------------- .text._Z17copyDataCoalescedPfS_i --------------------------
	.section	.text._Z17copyDataCoalescedPfS_i,"ax",@progbits
	.align	128
        .global         _Z17copyDataCoalescedPfS_i
        .type           _Z17copyDataCoalescedPfS_i,@function
        .size           _Z17copyDataCoalescedPfS_i,(.L_x_2 - _Z17copyDataCoalescedPfS_i)
        .other          _Z17copyDataCoalescedPfS_i,@"STO_CUDA_ENTRY STV_DEFAULT"
_Z17copyDataCoalescedPfS_i:
.text._Z17copyDataCoalescedPfS_i:
[----:B------:R-:W-:Y:S01]  /*0000*/  LDC R1, c[0x0][0x37c] ;  /* 0x0000df00ff017b82 */ /* 0x000fe20000000800 */
[----:B------:R-:W0:Y:S07]  /*0010*/  S2R R0, SR_TID.X ;  /* 0x0000000000007919 */ /* 0x000e2e0000002100 */
[----:B------:R-:W0:Y:S01]  /*0020*/  S2UR UR4, SR_CTAID.X ;  /* 0x00000000000479c3 */ /* 0x000e220000002500 */
[----:B------:R-:W1:Y:S07]  /*0030*/  LDCU UR5, c[0x0][0x390] ;  /* 0x00007200ff0577ac */ /* 0x000e6e0008000800 */
[----:B------:R-:W0:Y:S02]  /*0040*/  LDC R7, c[0x0][0x360] ;  /* 0x0000d800ff077b82 */ /* 0x000e240000000800 */
[----:B0-----:R-:W-:-:S05]  /*0050*/  IMAD R7, R7, UR4, R0 ;  /* 0x0000000407077c24 */ /* 0x001fca000f8e0200 */
[----:B-1----:R-:W-:-:S13]  /*0060*/  ISETP.GE.AND P0, PT, R7, UR5, PT ;  /* 0x0000000507007c0c */ /* 0x002fda000bf06270 */
[----:B------:R-:W-:Y:S05]  /*0070*/  @P0 EXIT ;  /* 0x000000000000094d */ /* 0x000fea0003800000 */
[----:B------:R-:W0:Y:S01]  /*0080*/  LDC.64 R2, c[0x0][0x380] ;  /* 0x0000e000ff027b82 */ /* 0x000e220000000a00 */
[----:B------:R-:W1:Y:S07]  /*0090*/  LDCU.64 UR4, c[0x0][0x358] ;  /* 0x00006b00ff0477ac */ /* 0x000e6e0008000a00 */
[----:B------:R-:W2:Y:S01]  /*00a0*/  LDC.64 R4, c[0x0][0x388] ;  /* 0x0000e200ff047b82 */ /* 0x000ea20000000a00 */
[----:B0-----:R-:W-:-:S06]  /*00b0*/  IMAD.WIDE R2, R7, 0x4, R2 ;  /* 0x0000000407027825 */ /* 0x001fcc00078e0202 */
[----:B-1----:R-:W3:Y:S01]  /*00c0*/  LDG.E R3, desc[UR4][R2.64] ;  /* 0x0000000402037981 */ /* 0x002ee2000c1e1900 */
[----:B--2---:R-:W-:-:S05]  /*00d0*/  IMAD.WIDE R4, R7, 0x4, R4 ;  /* 0x0000000407047825 */ /* 0x004fca00078e0204 */
[----:B---3--:R-:W-:Y:S01]  /*00e0*/  STG.E desc[UR4][R4.64], R3 ;  /* 0x0000000304007986 */ /* 0x008fe2000c101904 */
[----:B------:R-:W-:Y:S05]  /*00f0*/  EXIT ;  /* 0x000000000000794d */ /* 0x000fea0003800000 */
.L_x_0:
[----:B------:R-:W-:-:S00]  /*0100*/  BRA `(.L_x_0) ;  /* 0xfffffffc00fc7947 */ /* 0x000fc0000383ffff */
[----:B------:R-:W-:-:S00]  /*0110*/  NOP ;  /* 0x0000000000007918 */ /* 0x000fc00000000000 */
        /* <DEDUP_REMOVED lines=14> */
.L_x_2:


//--------------------- .text._Z20copyDataNonCoalescedPfS_i --------------------------
	.section	.text._Z20copyDataNonCoalescedPfS_i,"ax",@progbits
	.align	128
        .global         _Z20copyDataNonCoalescedPfS_i
        .type           _Z20copyDataNonCoalescedPfS_i,@function
        .size           _Z20copyDataNonCoalescedPfS_i,(.L_x_3 - _Z20copyDataNonCoalescedPfS_i)
        .other          _Z20copyDataNonCoalescedPfS_i,@"STO_CUDA_ENTRY STV_DEFAULT"
_Z20copyDataNonCoalescedPfS_i:
.text._Z20copyDataNonCoalescedPfS_i:
[----:B------:R-:W-:Y:S01]  /*0000*/  LDC R1, c[0x0][0x37c] ;  /* 0x0000df00ff017b82 */ /* 0x000fe20000000800 */
[----:B------:R-:W0:Y:S07]  /*0010*/  S2R R0, SR_TID.X ;  /* 0x0000000000007919 */ /* 0x000e2e0000002100 */
[----:B------:R-:W0:Y:S08]  /*0020*/  S2UR UR4, SR_CTAID.X ;  /* 0x00000000000479c3 */ /* 0x000e300000002500 */
[----:B------:R-:W0:Y:S08]  /*0030*/  LDC R7, c[0x0][0x360] ;  /* 0x0000d800ff077b82 */ /* 0x000e300000000800 */
[----:B------:R-:W1:Y:S01]  /*0040*/  LDC R6, c[0x0][0x390] ;  /* 0x0000e400ff067b82 */ /* 0x000e620000000800 */
[----:B0-----:R-:W-:-:S05]  /*0050*/  IMAD R7, R7, UR4, R0 ;  /* 0x0000000407077c24 */ /* 0x001fca000f8e0200 */
[----:B-1----:R-:W-:-:S13]  /*0060*/  ISETP.GE.AND P0, PT, R7, R6, PT ;  /* 0x000000060700720c */ /* 0x002fda0003f06270 */
[----:B------:R-:W-:Y:S05]  /*0070*/  @P0 EXIT ;  /* 0x000000000000094d */ /* 0x000fea0003800000 */
[----:B------:R-:W-:Y:S01]  /*0080*/  IABS R5, R6 ;  /* 0x0000000600057213 */ /* 0x000fe20000000000 */
[----:B------:R-:W0:Y:S01]  /*0090*/  LDCU.64 UR4, c[0x0][0x358] ;  /* 0x00006b00ff0477ac */ /* 0x000e220008000a00 */
[----:B------:R-:W-:Y:S02]  /*00a0*/  SHF.L.U32 R0, R7, 0x1, RZ ;  /* 0x0000000107007819 */ /* 0x000fe400000006ff */
[----:B------:R-:W1:Y:S02]  /*00b0*/  I2F.RP R4, R5 ;  /* 0x0000000500047306 */ /* 0x000e640000209400 */
[----:B------:R-:W-:-:S06]  /*00c0*/  ISETP.GE.AND P2, PT, R0, RZ, PT ;  /* 0x000000ff0000720c */ /* 0x000fcc0003f46270 */
[----:B-1----:R-:W1:Y:S02]  /*00d0*/  MUFU.RCP R4, R4 ;  /* 0x0000000400047308 */ /* 0x002e640000001000 */
[----:B-1----:R-:W-:-:S06]  /*00e0*/  VIADD R2, R4, 0xffffffe ;  /* 0x0ffffffe04027836 */ /* 0x002fcc0000000000 */
[----:B------:R1:W2:Y:S02]  /*00f0*/  F2I.FTZ.U32.TRUNC.NTZ R3, R2 ;  /* 0x0000000200037305 */ /* 0x0002a4000021f000 */
[----:B-1----:R-:W-:Y:S02]  /*0100*/  IMAD.MOV.U32 R2, RZ, RZ, RZ ;  /* 0x000000ffff027224 */ /* 0x002fe400078e00ff */
[----:B--2---:R-:W-:-:S04]  /*0110*/  IMAD.MOV R8, RZ, RZ, -R3 ;  /* 0x000000ffff087224 */ /* 0x004fc800078e0a03 */
[----:B------:R-:W-:Y:S01]  /*0120*/  IMAD R9, R8, R5, RZ ;  /* 0x0000000508097224 */ /* 0x000fe200078e02ff */
[----:B------:R-:W-:-:S03]  /*0130*/  IABS R8, R0 ;  /* 0x0000000000087213 */ /* 0x000fc60000000000 */
[----:B------:R-:W-:-:S06]  /*0140*/  IMAD.HI.U32 R3, R3, R9, R2 ;  /* 0x0000000903037227 */ /* 0x000fcc00078e0002 */
[----:B------:R-:W-:-:S05]  /*0150*/  IMAD.HI.U32 R3, R3, R8, RZ ;  /* 0x0000000803037227 */ /* 0x000fca00078e00ff */
[----:B------:R-:W-:-:S05]  /*0160*/  IADD3 R3, PT, PT, -R3, RZ, RZ ;  /* 0x000000ff03037210 */ /* 0x000fca0007ffe1ff */
[C---:B------:R-:W-:Y:S02]  /*0170*/  IMAD R4, R5.reuse, R3, R8 ;  /* 0x0000000305047224 */ /* 0x040fe400078e0208 */
[----:B------:R-:W1:Y:S03]  /*0180*/  LDC.64 R2, c[0x0][0x380] ;  /* 0x0000e000ff027b82 */ /* 0x000e660000000a00 */
[----:B------:R-:W-:-:S13]  /*0190*/  ISETP.GT.U32.AND P0, PT, R5, R4, PT ;  /* 0x000000040500720c */ /* 0x000fda0003f04070 */
[----:B------:R-:W-:Y:S01]  /*01a0*/  @!P0 IMAD.IADD R4, R4, 0x1, -R5 ;  /* 0x0000000104048824 */ /* 0x000fe200078e0a05 */
[----:B------:R-:W-:-:S04]  /*01b0*/  ISETP.NE.AND P0, PT, R6, RZ, PT ;  /* 0x000000ff0600720c */ /* 0x000fc80003f05270 */
[----:B------:R-:W-:-:S13]  /*01c0*/  ISETP.GT.U32.AND P1, PT, R5, R4, PT ;  /* 0x000000040500720c */ /* 0x000fda0003f24070 */
[----:B------:R-:W-:-:S04]  /*01d0*/  @!P1 IADD3 R4, PT, PT, R4, -R5, RZ ;  /* 0x8000000504049210 */ /* 0x000fc80007ffe0ff */
[----:B------:R-:W-:Y:S02]  /*01e0*/  @!P2 IADD3 R4, PT, PT, -R4, RZ, RZ ;  /* 0x000000ff0404a210 */ /* 0x000fe40007ffe1ff */
[----:B------:R-:W-:-:S05]  /*01f0*/  @!P0 LOP3.LUT R4, RZ, R6, RZ, 0x33, !PT ;  /* 0x00000006ff048212 */ /* 0x000fca00078e33ff */
[----:B-1----:R-:W-:Y:S02]  /*0200*/  IMAD.WIDE R2, R4, 0x4, R2 ;  /* 0x0000000404027825 */ /* 0x002fe400078e0202 */
[----:B------:R-:W1:Y:S04]  /*0210*/  LDC.64 R4, c[0x0][0x388] ;  /* 0x0000e200ff047b82 */ /* 0x000e680000000a00 */
[----:B0-----:R-:W2:Y:S01]  /*0220*/  LDG.E R3, desc[UR4][R2.64] ;  /* 0x0000000402037981 */ /* 0x001ea2000c1e1900 */
[----:B-1----:R-:W-:-:S05]  /*0230*/  IMAD.WIDE R4, R7, 0x4, R4 ;  /* 0x0000000407047825 */ /* 0x002fca00078e0204 */
[----:B--2---:R-:W-:Y:S01]  /*0240*/  STG.E desc[UR4][R4.64], R3 ;  /* 0x0000000304007986 */ /* 0x004fe2000c101904 */
[----:B------:R-:W-:Y:S05]  /*0250*/  EXIT ;  /* 0x000000000000794d */ /* 0x000fea0003800000 */
.L_x_1:
        /* <DEDUP_REMOVED lines=10> */
.L_x_3:


//--------------------- .nv.shared.reserved.0     --------------------------
	.section	.nv.shared.reserved.0,"aw",@nobits
	.weak		__nv_reservedSMEM_offset_0_alias
	.size		__nv_reservedSMEM_offset_0_alias, 0, 64
	.other		__nv_reservedSMEM_offset_0_alias,@"STO_CUDA_RESERVED_SHARED STV_DEFAULT"
__nv_reservedSMEM_offset_0_alias:
	.zero		0
	.zero		64


//--------------------- .nv.constant0._Z17copyDataCoalescedPfS_i --------------------------
	.section	.nv.constant0._Z17copyDataCoalescedPfS_i,"a",@progbits
	.sectionflags	@""
	.align	4
.nv.constant0._Z17copyDataCoalescedPfS_i:
	.zero		916


//--------------------- .nv.constant0._Z20copyDataNonCoalescedPfS_i --------------------------
	.section	.nv.constant0._Z20copyDataNonCoalescedPfS_i,"a",@progbits
	.sectionflags	@""
	.align	4
.nv.constant0._Z20copyDataNonCoalescedPfS_i:
	.zero		916


//--------------------- SYMBOLS --------------------------

	.type		.nv.reservedSmem.offset0,@object
	.size		.nv.reservedSmem.offset0,0x4
